	.headerflags	@"EF_CUDA_TEXMODE_UNIFIED EF_CUDA_64BIT_ADDRESS EF_CUDA_ACCELERATORS EF_CUDA_SM90 EF_CUDA_VIRTUAL_SM(EF_CUDA_SM90)"
	.elftype	@"ET_EXEC"


//--------------------- .nv.info                  --------------------------
	.section	.nv.info,"",@"SHT_CUDA_INFO"
	.align	4


	//----- nvinfo : EIATTR_REGCOUNT
	.align		4
        /*0000*/ 	.byte	0x04, 0x2f
        /*0002*/ 	.short	(.L_1 - .L_0)
	.align		4
.L_0:
        /*0004*/ 	.word	index@(triton_poi_fused_convolution_relu_18)
        /*0008*/ 	.word	0x00000018


	//----- nvinfo : EIATTR_MIN_STACK_SIZE
	.align		4
.L_1:
        /*000c*/ 	.byte	0x04, 0x12
        /*000e*/ 	.short	(.L_3 - .L_2)
	.align		4
.L_2:
        /*0010*/ 	.word	index@(triton_poi_fused_convolution_relu_18)
        /*0014*/ 	.word	0x00000000


	//----- nvinfo : EIATTR_FRAME_SIZE
	.align		4
.L_3:
        /*0018*/ 	.byte	0x04, 0x11
        /*001a*/ 	.short	(.L_5 - .L_4)
	.align		4
.L_4:
        /*001c*/ 	.word	index@(triton_poi_fused_convolution_relu_18)
        /*0020*/ 	.word	0x00000000


	//----- nvinfo : EIATTR_MIN_STACK_SIZE
	.align		4
.L_5:
        /*0024*/ 	.byte	0x04, 0x12
        /*0026*/ 	.short	(.L_7 - .L_6)
	.align		4
.L_6:
        /*0028*/ 	.word	index@(triton_poi_fused_convolution_relu_18)
        /*002c*/ 	.word	0x00000000
.L_7:


//--------------------- .nv.info.triton_poi_fused_convolution_relu_18 --------------------------
	.section	.nv.info.triton_poi_fused_convolution_relu_18,"",@"SHT_CUDA_INFO"
	.sectionflags	@""
	.align	4


	//----- nvinfo : EIATTR_CUDA_API_VERSION
	.align		4
        /*0000*/ 	.byte	0x04, 0x37
        /*0002*/ 	.short	(.L_9 - .L_8)
.L_8:
        /*0004*/ 	.word	0x0000007c


	//----- nvinfo : EIATTR_KPARAM_INFO
	.align		4
.L_9:
        /*0008*/ 	.byte	0x04, 0x17
        /*000a*/ 	.short	(.L_11 - .L_10)
.L_10:
        /*000c*/ 	.word	0x00000000
        /*0010*/ 	.short	0x0002
        /*0012*/ 	.short	0x0010
        /*0014*/ 	.byte	0x00, 0xf0, 0x11, 0x00


	//----- nvinfo : EIATTR_KPARAM_INFO
	.align		4
.L_11:
        /*0018*/ 	.byte	0x04, 0x17
        /*001a*/ 	.short	(.L_13 - .L_12)
.L_12:
        /*001c*/ 	.word	0x00000000
        /*0020*/ 	.short	0x0001
        /*0022*/ 	.short	0x0008
        /*0024*/ 	.byte	0x00, 0xf4, 0x21, 0x00


	//----- nvinfo : EIATTR_KPARAM_INFO
	.align		4
.L_13:
        /*0028*/ 	.byte	0x04, 0x17
        /*002a*/ 	.short	(.L_15 - .L_14)
.L_14:
        /*002c*/ 	.word	0x00000000
        /*0030*/ 	.short	0x0000
        /*0032*/ 	.short	0x0000
        /*0034*/ 	.byte	0x00, 0xf4, 0x21, 0x00


	//----- nvinfo : EIATTR_SPARSE_MMA_MASK
	.align		4
.L_15:
        /*0038*/ 	.byte	0x03, 0x50
        /*003a*/ 	.short	0x0000


	//----- nvinfo : EIATTR_MAXREG_COUNT
	.align		4
        /*003c*/ 	.byte	0x03, 0x1b
        /*003e*/ 	.short	0x00ff


	//----- nvinfo : EIATTR_EXIT_INSTR_OFFSETS
	.align		4
        /*0040*/ 	.byte	0x04, 0x1c
        /*0042*/ 	.short	(.L_17 - .L_16)


	//   ....[0]....
.L_16:
        /*0044*/ 	.word	0x00000380


	//   ....[1]....
        /*0048*/ 	.word	0x000003a0


	//----- nvinfo : EIATTR_REQNTID
	.align		4
.L_17:
        /*004c*/ 	.byte	0x04, 0x10
        /*004e*/ 	.short	(.L_19 - .L_18)
.L_18:
        /*0050*/ 	.word	0x00000080
        /*0054*/ 	.word	0x00000001
        /*0058*/ 	.word	0x00000001


	//----- nvinfo : EIATTR_CBANK_PARAM_SIZE
	.align		4
.L_19:
        /*005c*/ 	.byte	0x03, 0x19
        /*005e*/ 	.short	0x0014


	//----- nvinfo : EIATTR_PARAM_CBANK
	.align		4
        /*0060*/ 	.byte	0x04, 0x0a
        /*0062*/ 	.short	(.L_21 - .L_20)
	.align		4
.L_20:
        /*0064*/ 	.word	index@(.nv.constant0.triton_poi_fused_convolution_relu_18)
        /*0068*/ 	.short	0x0210
        /*006a*/ 	.short	0x0014


	//----- nvinfo : EIATTR_SW_WAR
	.align		4
.L_21:
        /*006c*/ 	.byte	0x04, 0x36
        /*006e*/ 	.short	(.L_23 - .L_22)
.L_22:
        /*0070*/ 	.word	0x00000008
.L_23:


//--------------------- .nv.callgraph             --------------------------
	.section	.nv.callgraph,"",@"SHT_CUDA_CALLGRAPH"
	.align	4
	.sectionentsize	8
	.align		4
        /*0000*/ 	.word	0x00000000
	.align		4
        /*0004*/ 	.word	0xffffffff
	.align		4
        /*0008*/ 	.word	0x00000000
	.align		4
        /*000c*/ 	.word	0xfffffffe
	.align		4
        /*0010*/ 	.word	0x00000000
	.align		4
        /*0014*/ 	.word	0xfffffffd
	.align		4
        /*0018*/ 	.word	0x00000000
	.align		4
        /*001c*/ 	.word	0xfffffffc


//--------------------- .text.triton_poi_fused_convolution_relu_18 --------------------------
	.section	.text.triton_poi_fused_convolution_relu_18,"ax",@progbits
	.align	128
        .global         triton_poi_fused_convolution_relu_18
        .type           triton_poi_fused_convolution_relu_18,@function
        .size           triton_poi_fused_convolution_relu_18,(.L_x_1 - triton_poi_fused_convolution_relu_18)
        .other          triton_poi_fused_convolution_relu_18,@"STO_CUDA_ENTRY STV_DEFAULT"
triton_poi_fused_convolution_relu_18:
.text.triton_poi_fused_convolution_relu_18:
[----:B------:R-:W0:Y:S02]  /*0000*/  LDC R1, c[0x0][0x28] ;  /* 0x00000a00ff017b82 */ /* 0x000e240000000800 */
[----:B------:R-:W1:Y:S01]  /*0010*/  S2R R0, SR_TID.X ;  /* 0x0000000000007919 */ /* 0x000e620000002100 */
[----:B------:R-:W2:Y:S01]  /*0020*/  LDC.64 R2, c[0x0][0x210] ;  /* 0x00008400ff027b82 */ /* 0x000ea20000000a00 */
[----:B------:R-:W-:Y:S02]  /*0030*/  CS2R R12, SRZ ;  /* 0x00000000000c7805 */ /* 0x000fe4000001ff00 */
[----:B------:R-:W-:Y:S01]  /*0040*/  CS2R R14, SRZ ;  /* 0x00000000000e7805 */ /* 0x000fe2000001ff00 */
[----:B------:R-:W3:Y:S01]  /*0050*/  S2R R5, SR_CTAID.X ;  /* 0x0000000000057919 */ /* 0x000ee20000002500 */
[----:B------:R-:W-:Y:S02]  /*0060*/  CS2R R16, SRZ ;  /* 0x0000000000107805 */ /* 0x000fe4000001ff00 */
[----:B------:R-:W-:Y:S01]  /*0070*/  CS2R R18, SRZ ;  /* 0x0000000000127805 */ /* 0x000fe2000001ff00 */
[----:B------:R-:W-:Y:S01]  /*0080*/  ULDC.64 UR4, c[0x0][0x208] ;  /* 0x0000820000047ab9 */ /* 0x000fe20000000a00 */
[----:B------:R-:W4:Y:S01]  /*0090*/  LDC.64 R20, c[0x0][0x218] ;  /* 0x00008600ff147b82 */ /* 0x000f220000000a00 */
[----:B-1----:R-:W-:Y:S01]  /*00a0*/  IMAD.SHL.U32 R0, R0, 0x4, RZ ;  /* 0x0000000400007824 */ /* 0x002fe200078e00ff */
[----:B---3--:R-:W-:-:S04]  /*00b0*/  SHF.R.S32.HI R4, RZ, 0x15, R5 ;  /* 0x00000015ff047819 */ /* 0x008fc80000011405 */
[----:B------:R-:W-:Y:S02]  /*00c0*/  LOP3.LUT R0, R0, 0x1fc, RZ, 0xc0, !PT ;  /* 0x000001fc00007812 */ /* 0x000fe400078ec0ff */
[----:B------:R-:W-:-:S03]  /*00d0*/  SGXT R4, R4, 0x1 ;  /* 0x000000010404781a */ /* 0x000fc60000000200 */
[----:B------:R-:W-:-:S04]  /*00e0*/  IMAD R5, R5, 0x400, R0 ;  /* 0x0000040005057824 */ /* 0x000fc800078e0200 */
[C---:B--2---:R-:W-:Y:S01]  /*00f0*/  IMAD.WIDE R2, R5.reuse, 0x4, R2 ;  /* 0x0000000405027825 */ /* 0x044fe200078e0202 */
[----:B------:R-:W-:Y:S02]  /*0100*/  LEA.HI R4, R4, R5, RZ, 0x9 ;  /* 0x0000000504047211 */ /* 0x000fe400078f48ff */
[----:B------:R-:W-:Y:S02]  /*0110*/  ISETP.GE.AND P1, PT, R5, 0x90800, PT ;  /* 0x000908000500780c */ /* 0x000fe40003f26270 */
[----:B------:R-:W-:-:S05]  /*0120*/  LOP3.LUT R4, R4, 0xfffffe00, RZ, 0xc0, !PT ;  /* 0xfffffe0004047812 */ /* 0x000fca00078ec0ff */
[C---:B------:R-:W-:Y:S02]  /*0130*/  IMAD.IADD R7, R5.reuse, 0x1, -R4 ;  /* 0x0000000105077824 */ /* 0x040fe400078e0a04 */
[----:B------:R-:W-:Y:S02]  /*0140*/  VIADD R5, R5, 0x200 ;  /* 0x0000020005057836 */ /* 0x000fe40000000000 */
[----:B----4-:R-:W-:Y:S02]  /*0150*/  IMAD.WIDE R20, R7, 0x4, R20 ;  /* 0x0000000407147825 */ /* 0x010fe400078e0214 */
[----:B------:R-:W2:Y:S01]  /*0160*/  @!P1 LDG.E.128 R12, desc[UR4][R2.64] ;  /* 0x00000004020c9981 */ /* 0x000ea2000c1e1d00 */
[----:B------:R-:W-:-:S03]  /*0170*/  ISETP.GE.AND P0, PT, R5, 0x90800, PT ;  /* 0x000908000500780c */ /* 0x000fc60003f06270 */
[----:B------:R-:W2:Y:S01]  /*0180*/  @!P1 LDG.E.EL.128 R16, desc[UR4][R20.64] ;  /* 0x0000000414109981 */ /* 0x000ea2000c2e1d00 */
[----:B------:R-:W-:Y:S02]  /*0190*/  CS2R R4, SRZ ;  /* 0x0000000000047805 */ /* 0x000fe4000001ff00 */
[----:B------:R-:W-:Y:S02]  /*01a0*/  CS2R R6, SRZ ;  /* 0x0000000000067805 */ /* 0x000fe4000001ff00 */
[----:B------:R-:W-:Y:S02]  /*01b0*/  CS2R R8, SRZ ;  /* 0x0000000000087805 */ /* 0x000fe4000001ff00 */
[----:B------:R-:W-:-:S03]  /*01c0*/  CS2R R10, SRZ ;  /* 0x00000000000a7805 */ /* 0x000fc6000001ff00 */
[----:B------:R-:W3:Y:S04]  /*01d0*/  @!P0 LDG.E.EL.128 R4, desc[UR4][R20.64] ;  /* 0x0000000414048981 */ /* 0x000ee8000c2e1d00 */
[----:B------:R-:W3:Y:S01]  /*01e0*/  @!P0 LDG.E.128 R8, desc[UR4][R2.64+0x800] ;  /* 0x0008000402088981 */ /* 0x000ee2000c1e1d00 */
[----:B--2---:R-:W-:Y:S01]  /*01f0*/  FSETP.GEU.AND P5, PT, R12, -R16, PT ;  /* 0x800000100c00720b */ /* 0x004fe20003fae000 */
[----:B------:R-:W-:Y:S01]  /*0200*/  FADD R12, R16, R12 ;  /* 0x0000000c100c7221 */ /* 0x000fe20000000000 */
[----:B------:R-:W-:Y:S01]  /*0210*/  FSETP.GEU.AND P4, PT, R13, -R17, PT ;  /* 0x800000110d00720b */ /* 0x000fe20003f8e000 */
[----:B------:R-:W-:Y:S01]  /*0220*/  FADD R13, R17, R13 ;  /* 0x0000000d110d7221 */ /* 0x000fe20000000000 */
[----:B------:R-:W-:Y:S01]  /*0230*/  FSETP.GEU.AND P3, PT, R14, -R18, PT ;  /* 0x800000120e00720b */ /* 0x000fe20003f6e000 */
[----:B------:R-:W-:Y:S01]  /*0240*/  FADD R14, R18, R14 ;  /* 0x0000000e120e7221 */ /* 0x000fe20000000000 */
[----:B------:R-:W-:Y:S01]  /*0250*/  FADD R0, R19, R15 ;  /* 0x0000000f13007221 */ /* 0x000fe20000000000 */
[----:B------:R-:W-:-:S02]  /*0260*/  FSETP.GEU.AND P2, PT, R15, -R19, PT ;  /* 0x800000130f00720b */ /* 0x000fc40003f4e000 */
[----:B------:R-:W-:Y:S02]  /*0270*/  SEL R12, R12, RZ, P5 ;  /* 0x000000ff0c0c7207 */ /* 0x000fe40002800000 */
[----:B------:R-:W-:Y:S02]  /*0280*/  SEL R13, R13, RZ, P4 ;  /* 0x000000ff0d0d7207 */ /* 0x000fe40002000000 */
[----:B------:R-:W-:Y:S02]  /*0290*/  SEL R14, R14, RZ, P3 ;  /* 0x000000ff0e0e7207 */ /* 0x000fe40001800000 */
[----:B------:R-:W-:Y:S01]  /*02a0*/  SEL R15, R0, RZ, P2 ;  /* 0x000000ff000f7207 */ /* 0x000fe20001000000 */
[----:B---3--:R-:W-:Y:S01]  /*02b0*/  FADD R0, R7, R11 ;  /* 0x0000000b07007221 */ /* 0x008fe20000000000 */
[----:B------:R-:W-:Y:S01]  /*02c0*/  FSETP.GEU.AND P4, PT, R8, -R4, PT ;  /* 0x800000040800720b */ /* 0x000fe20003f8e000 */
[----:B------:R-:W-:Y:S01]  /*02d0*/  FADD R4, R4, R8 ;  /* 0x0000000804047221 */ /* 0x000fe20000000000 */
[----:B------:R-:W-:Y:S01]  /*02e0*/  FSETP.GEU.AND P3, PT, R9, -R5, PT ;  /* 0x800000050900720b */ /* 0x000fe20003f6e000 */
[----:B------:R1:W-:Y:S01]  /*02f0*/  @!P1 STG.E.128 desc[UR4][R2.64], R12 ;  /* 0x0000000c02009986 */ /* 0x0003e2000c101d04 */
        /* <DEDUP_REMOVED lines=8> */
[----:B------:R-:W-:Y:S06]  /*0380*/  @P0 EXIT ;  /* 0x000000000000094d */ /* 0x000fec0003800000 */
[----:B------:R-:W-:Y:S01]  /*0390*/  STG.E.128 desc[UR4][R2.64+0x800], R4 ;  /* 0x0008000402007986 */ /* 0x000fe2000c101d04 */
[----:B------:R-:W-:Y:S05]  /*03a0*/  EXIT ;  /* 0x000000000000794d */ /* 0x000fea0003800000 */
.L_x_0:
[----:B------:R-:W-:-:S00]  /*03b0*/  BRA `(.L_x_0) ;  /* 0xfffffffc00fc7947 */ /* 0x000fc0000383ffff */
[----:B------:R-:W-:-:S00]  /*03c0*/  NOP ;  /* 0x0000000000007918 */ /* 0x000fc00000000000 */
        /* <DEDUP_REMOVED lines=11> */
.L_x_1:


//--------------------- .nv.constant0.triton_poi_fused_convolution_relu_18 --------------------------
	.section	.nv.constant0.triton_poi_fused_convolution_relu_18,"a",@progbits
	.sectionflags	@""
	.align	4
.nv.constant0.triton_poi_fused_convolution_relu_18:
	.zero		548
